//
// Generated by NVIDIA NVVM Compiler
//
// Compiler Build ID: CL-36424714
// Cuda compilation tools, release 13.0, V13.0.88
// Based on NVVM 20.0.0
//

.version 9.0
.target sm_100
.address_size 64

	// .globl	_Z9kernel_v1ILi32EEviiiPKfiS1_iPfi
// _ZZ9kernel_v1ILi32EEviiiPKfiS1_iPfiE6tile_A has been demoted
// _ZZ9kernel_v1ILi32EEviiiPKfiS1_iPfiE6tile_B has been demoted

.visible .entry _Z9kernel_v1ILi32EEviiiPKfiS1_iPfi(
	.param .u32 _Z9kernel_v1ILi32EEviiiPKfiS1_iPfi_param_0,
	.param .u32 _Z9kernel_v1ILi32EEviiiPKfiS1_iPfi_param_1,
	.param .u32 _Z9kernel_v1ILi32EEviiiPKfiS1_iPfi_param_2,
	.param .u64 .ptr .align 1 _Z9kernel_v1ILi32EEviiiPKfiS1_iPfi_param_3,
	.param .u32 _Z9kernel_v1ILi32EEviiiPKfiS1_iPfi_param_4,
	.param .u64 .ptr .align 1 _Z9kernel_v1ILi32EEviiiPKfiS1_iPfi_param_5,
	.param .u32 _Z9kernel_v1ILi32EEviiiPKfiS1_iPfi_param_6,
	.param .u64 .ptr .align 1 _Z9kernel_v1ILi32EEviiiPKfiS1_iPfi_param_7,
	.param .u32 _Z9kernel_v1ILi32EEviiiPKfiS1_iPfi_param_8
)
{
	.reg .pred 	%p<3>;
	.reg .b32 	%r<43>;
	.reg .b32 	%f<105>;
	.reg .b64 	%rd<13>;
	// demoted variable
	.shared .align 4 .b8 _ZZ9kernel_v1ILi32EEviiiPKfiS1_iPfiE6tile_A[4096];
	// demoted variable
	.shared .align 4 .b8 _ZZ9kernel_v1ILi32EEviiiPKfiS1_iPfiE6tile_B[4096];
	ld.param.u32 	%r14, [_Z9kernel_v1ILi32EEviiiPKfiS1_iPfi_param_2];
	ld.param.u64 	%rd3, [_Z9kernel_v1ILi32EEviiiPKfiS1_iPfi_param_3];
	ld.param.u32 	%r15, [_Z9kernel_v1ILi32EEviiiPKfiS1_iPfi_param_4];
	ld.param.u64 	%rd4, [_Z9kernel_v1ILi32EEviiiPKfiS1_iPfi_param_5];
	ld.param.u32 	%r16, [_Z9kernel_v1ILi32EEviiiPKfiS1_iPfi_param_6];
	ld.param.u64 	%rd5, [_Z9kernel_v1ILi32EEviiiPKfiS1_iPfi_param_7];
	ld.param.u32 	%r17, [_Z9kernel_v1ILi32EEviiiPKfiS1_iPfi_param_8];
	setp.lt.s32 	%p1, %r14, 1;
	mov.f32 	%f104, 0f00000000;
	@%p1 bra 	$L__BB0_3;
	mov.u32 	%r19, %ctaid.y;
	shl.b32 	%r20, %r19, 5;
	mov.u32 	%r21, %tid.y;
	add.s32 	%r22, %r20, %r21;
	mov.u32 	%r23, %tid.x;
	mov.u32 	%r24, %ctaid.x;
	shl.b32 	%r25, %r24, 5;
	shl.b32 	%r26, %r21, 7;
	mov.u32 	%r27, _ZZ9kernel_v1ILi32EEviiiPKfiS1_iPfiE6tile_A;
	add.s32 	%r1, %r27, %r26;
	shl.b32 	%r28, %r23, 2;
	add.s32 	%r2, %r1, %r28;
	mov.u32 	%r29, _ZZ9kernel_v1ILi32EEviiiPKfiS1_iPfiE6tile_B;
	add.s32 	%r4, %r29, %r28;
	add.s32 	%r3, %r4, %r26;
	mad.lo.s32 	%r30, %r21, %r16, %r23;
	add.s32 	%r41, %r30, %r25;
	shl.b32 	%r6, %r16, 5;
	mad.lo.s32 	%r40, %r15, %r22, %r23;
	cvta.to.global.u64 	%rd1, %rd3;
	cvta.to.global.u64 	%rd2, %rd4;
	mov.f32 	%f104, 0f00000000;
	mov.b32 	%r42, 0;
$L__BB0_2:
	mul.wide.s32 	%rd6, %r40, 4;
	add.s64 	%rd7, %rd1, %rd6;
	ld.global.f32 	%f6, [%rd7];
	st.shared.f32 	[%r2], %f6;
	mul.wide.s32 	%rd8, %r41, 4;
	add.s64 	%rd9, %rd2, %rd8;
	ld.global.f32 	%f7, [%rd9];
	st.shared.f32 	[%r3], %f7;
	bar.sync 	0;
	ld.shared.f32 	%f8, [%r1];
	ld.shared.f32 	%f9, [%r4];
	fma.rn.f32 	%f10, %f8, %f9, %f104;
	ld.shared.f32 	%f11, [%r1+4];
	ld.shared.f32 	%f12, [%r4+128];
	fma.rn.f32 	%f13, %f11, %f12, %f10;
	ld.shared.f32 	%f14, [%r1+8];
	ld.shared.f32 	%f15, [%r4+256];
	fma.rn.f32 	%f16, %f14, %f15, %f13;
	ld.shared.f32 	%f17, [%r1+12];
	ld.shared.f32 	%f18, [%r4+384];
	fma.rn.f32 	%f19, %f17, %f18, %f16;
	ld.shared.f32 	%f20, [%r1+16];
	ld.shared.f32 	%f21, [%r4+512];
	fma.rn.f32 	%f22, %f20, %f21, %f19;
	ld.shared.f32 	%f23, [%r1+20];
	ld.shared.f32 	%f24, [%r4+640];
	fma.rn.f32 	%f25, %f23, %f24, %f22;
	ld.shared.f32 	%f26, [%r1+24];
	ld.shared.f32 	%f27, [%r4+768];
	fma.rn.f32 	%f28, %f26, %f27, %f25;
	ld.shared.f32 	%f29, [%r1+28];
	ld.shared.f32 	%f30, [%r4+896];
	fma.rn.f32 	%f31, %f29, %f30, %f28;
	ld.shared.f32 	%f32, [%r1+32];
	ld.shared.f32 	%f33, [%r4+1024];
	fma.rn.f32 	%f34, %f32, %f33, %f31;
	ld.shared.f32 	%f35, [%r1+36];
	ld.shared.f32 	%f36, [%r4+1152];
	fma.rn.f32 	%f37, %f35, %f36, %f34;
	ld.shared.f32 	%f38, [%r1+40];
	ld.shared.f32 	%f39, [%r4+1280];
	fma.rn.f32 	%f40, %f38, %f39, %f37;
	ld.shared.f32 	%f41, [%r1+44];
	ld.shared.f32 	%f42, [%r4+1408];
	fma.rn.f32 	%f43, %f41, %f42, %f40;
	ld.shared.f32 	%f44, [%r1+48];
	ld.shared.f32 	%f45, [%r4+1536];
	fma.rn.f32 	%f46, %f44, %f45, %f43;
	ld.shared.f32 	%f47, [%r1+52];
	ld.shared.f32 	%f48, [%r4+1664];
	fma.rn.f32 	%f49, %f47, %f48, %f46;
	ld.shared.f32 	%f50, [%r1+56];
	ld.shared.f32 	%f51, [%r4+1792];
	fma.rn.f32 	%f52, %f50, %f51, %f49;
	ld.shared.f32 	%f53, [%r1+60];
	ld.shared.f32 	%f54, [%r4+1920];
	fma.rn.f32 	%f55, %f53, %f54, %f52;
	ld.shared.f32 	%f56, [%r1+64];
	ld.shared.f32 	%f57, [%r4+2048];
	fma.rn.f32 	%f58, %f56, %f57, %f55;
	ld.shared.f32 	%f59, [%r1+68];
	ld.shared.f32 	%f60, [%r4+2176];
	fma.rn.f32 	%f61, %f59, %f60, %f58;
	ld.shared.f32 	%f62, [%r1+72];
	ld.shared.f32 	%f63, [%r4+2304];
	fma.rn.f32 	%f64, %f62, %f63, %f61;
	ld.shared.f32 	%f65, [%r1+76];
	ld.shared.f32 	%f66, [%r4+2432];
	fma.rn.f32 	%f67, %f65, %f66, %f64;
	ld.shared.f32 	%f68, [%r1+80];
	ld.shared.f32 	%f69, [%r4+2560];
	fma.rn.f32 	%f70, %f68, %f69, %f67;
	ld.shared.f32 	%f71, [%r1+84];
	ld.shared.f32 	%f72, [%r4+2688];
	fma.rn.f32 	%f73, %f71, %f72, %f70;
	ld.shared.f32 	%f74, [%r1+88];
	ld.shared.f32 	%f75, [%r4+2816];
	fma.rn.f32 	%f76, %f74, %f75, %f73;
	ld.shared.f32 	%f77, [%r1+92];
	ld.shared.f32 	%f78, [%r4+2944];
	fma.rn.f32 	%f79, %f77, %f78, %f76;
	ld.shared.f32 	%f80, [%r1+96];
	ld.shared.f32 	%f81, [%r4+3072];
	fma.rn.f32 	%f82, %f80, %f81, %f79;
	ld.shared.f32 	%f83, [%r1+100];
	ld.shared.f32 	%f84, [%r4+3200];
	fma.rn.f32 	%f85, %f83, %f84, %f82;
	ld.shared.f32 	%f86, [%r1+104];
	ld.shared.f32 	%f87, [%r4+3328];
	fma.rn.f32 	%f88, %f86, %f87, %f85;
	ld.shared.f32 	%f89, [%r1+108];
	ld.shared.f32 	%f90, [%r4+3456];
	fma.rn.f32 	%f91, %f89, %f90, %f88;
	ld.shared.f32 	%f92, [%r1+112];
	ld.shared.f32 	%f93, [%r4+3584];
	fma.rn.f32 	%f94, %f92, %f93, %f91;
	ld.shared.f32 	%f95, [%r1+116];
	ld.shared.f32 	%f96, [%r4+3712];
	fma.rn.f32 	%f97, %f95, %f96, %f94;
	ld.shared.f32 	%f98, [%r1+120];
	ld.shared.f32 	%f99, [%r4+3840];
	fma.rn.f32 	%f100, %f98, %f99, %f97;
	ld.shared.f32 	%f101, [%r1+124];
	ld.shared.f32 	%f102, [%r4+3968];
	fma.rn.f32 	%f104, %f101, %f102, %f100;
	bar.sync 	0;
	add.s32 	%r42, %r42, 32;
	add.s32 	%r41, %r41, %r6;
	add.s32 	%r40, %r40, 32;
	setp.lt.s32 	%p2, %r42, %r14;
	@%p2 bra 	$L__BB0_2;
$L__BB0_3:
	cvta.to.global.u64 	%rd10, %rd5;
	mov.u32 	%r31, %ctaid.y;
	shl.b32 	%r32, %r31, 5;
	mov.u32 	%r33, %tid.y;
	add.s32 	%r34, %r32, %r33;
	mov.u32 	%r35, %ctaid.x;
	shl.b32 	%r36, %r35, 5;
	mov.u32 	%r37, %tid.x;
	add.s32 	%r38, %r36, %r37;
	mad.lo.s32 	%r39, %r17, %r34, %r38;
	mul.wide.s32 	%rd11, %r39, 4;
	add.s64 	%rd12, %rd10, %rd11;
	st.global.f32 	[%rd12], %f104;
	ret;

}


// ===== COMPILED SASS (sm_100) =====

	.target	sm_100

	.elftype	@"ET_EXEC"


//--------------------- .note.nv.tkinfo           --------------------------
	.section	.note.nv.tkinfo,"",@"SHT_NOTE"
	.sectionflags	@"SHF_NOTE_NV_TKINFO"
	.tkinfo
        /*0018*/ 	.word	0x00000002
        /*0030*/ 	.string	""
        /*0030*/ 	.string	"ptxas"
        /*0030*/ 	.string	"Cuda compilation tools, release 13.0, V13.0.88"
        /*0030*/ 	.string	"Build cuda_13.0.r13.0/compiler.36424714_0"
        /*0030*/ 	.string	"-arch sm_100 -m 64 "



//--------------------- .note.nv.cuinfo           --------------------------
	.section	.note.nv.cuinfo,"",@"SHT_NOTE"
	.sectionflags	@"SHF_NOTE_NV_CUINFO"
        /*0018*/ 	.short	0x0002
        /*001a*/ 	.short	0x0064
        /*001c*/ 	.short	0x0082
	.zero		2


//--------------------- .nv.info                  --------------------------
	.section	.nv.info,"",@"SHT_CUDA_INFO"
	.align	4


	//----- nvinfo : EIATTR_REGCOUNT
	.align		4
        /*0000*/ 	.byte	0x04, 0x2f
        /*0002*/ 	.short	(.L_1 - .L_0)
	.align		4
.L_0:
        /*0004*/ 	.word	index@(_Z9kernel_v1ILi32EEviiiPKfiS1_iPfi)
        /*0008*/ 	.word	0x00000020


	//----- nvinfo : EIATTR_FRAME_SIZE
	.align		4
.L_1:
        /*000c*/ 	.byte	0x04, 0x11
        /*000e*/ 	.short	(.L_3 - .L_2)
	.align		4
.L_2:
        /*0010*/ 	.word	index@(_Z9kernel_v1ILi32EEviiiPKfiS1_iPfi)
        /*0014*/ 	.word	0x00000000


	//----- nvinfo : EIATTR_MIN_STACK_SIZE
	.align		4
.L_3:
        /*0018*/ 	.byte	0x04, 0x12
        /*001a*/ 	.short	(.L_5 - .L_4)
	.align		4
.L_4:
        /*001c*/ 	.word	index@(_Z9kernel_v1ILi32EEviiiPKfiS1_iPfi)
        /*0020*/ 	.word	0x00000000
.L_5:


//--------------------- .nv.compat                --------------------------
	.section	.nv.compat,"",@"SHT_CUDA_COMPAT_INFO"
	.align	4
        /*0000*/ 	.byte	0x02, 0x09, 0x00, 0x00, 0x02, 0x02, 0x01, 0x00, 0x02, 0x05, 0x05, 0x00, 0x03, 0x07, 0x01, 0x01
        /*0010*/ 	.byte	0x02, 0x03, 0x00, 0x00, 0x02, 0x06, 0x01, 0x00, 0x04, 0x0b, 0x08, 0x00, 0x09, 0x00, 0x00, 0x00
        /*0020*/ 	.byte	0x00, 0x00, 0x00, 0x00


//--------------------- .nv.info._Z9kernel_v1ILi32EEviiiPKfiS1_iPfi --------------------------
	.section	.nv.info._Z9kernel_v1ILi32EEviiiPKfiS1_iPfi,"",@"SHT_CUDA_INFO"
	.sectionflags	@""
	.align	4


	//----- nvinfo : EIATTR_CUDA_API_VERSION
	.align		4
        /*0000*/ 	.byte	0x04, 0x37
        /*0002*/ 	.short	(.L_7 - .L_6)
.L_6:
        /*0004*/ 	.word	0x00000082


	//----- nvinfo : EIATTR_KPARAM_INFO
	.align		4
.L_7:
        /*0008*/ 	.byte	0x04, 0x17
        /*000a*/ 	.short	(.L_9 - .L_8)
.L_8:
        /*000c*/ 	.word	0x00000000
        /*0010*/ 	.short	0x0008
        /*0012*/ 	.short	0x0038
        /*0014*/ 	.byte	0x00, 0xf0, 0x11, 0x00


	//----- nvinfo : EIATTR_KPARAM_INFO
	.align		4
.L_9:
        /*0018*/ 	.byte	0x04, 0x17
        /*001a*/ 	.short	(.L_11 - .L_10)
.L_10:
        /*001c*/ 	.word	0x00000000
        /*0020*/ 	.short	0x0007
        /*0022*/ 	.short	0x0030
        /*0024*/ 	.byte	0x00, 0xf5, 0x21, 0x00


	//----- nvinfo : EIATTR_KPARAM_INFO
	.align		4
.L_11:
        /*0028*/ 	.byte	0x04, 0x17
        /*002a*/ 	.short	(.L_13 - .L_12)
.L_12:
        /*002c*/ 	.word	0x00000000
        /*0030*/ 	.short	0x0006
        /*0032*/ 	.short	0x0028
        /*0034*/ 	.byte	0x00, 0xf0, 0x11, 0x00


	//----- nvinfo : EIATTR_KPARAM_INFO
	.align		4
.L_13:
        /*0038*/ 	.byte	0x04, 0x17
        /*003a*/ 	.short	(.L_15 - .L_14)
.L_14:
        /*003c*/ 	.word	0x00000000
        /*0040*/ 	.short	0x0005
        /*0042*/ 	.short	0x0020
        /*0044*/ 	.byte	0x00, 0xf5, 0x21, 0x00


	//----- nvinfo : EIATTR_KPARAM_INFO
	.align		4
.L_15:
        /*0048*/ 	.byte	0x04, 0x17
        /*004a*/ 	.short	(.L_17 - .L_16)
.L_16:
        /*004c*/ 	.word	0x00000000
        /*0050*/ 	.short	0x0004
        /*0052*/ 	.short	0x0018
        /*0054*/ 	.byte	0x00, 0xf0, 0x11, 0x00


	//----- nvinfo : EIATTR_KPARAM_INFO
	.align		4
.L_17:
        /*0058*/ 	.byte	0x04, 0x17
        /*005a*/ 	.short	(.L_19 - .L_18)
.L_18:
        /*005c*/ 	.word	0x00000000
        /*0060*/ 	.short	0x0003
        /*0062*/ 	.short	0x0010
        /*0064*/ 	.byte	0x00, 0xf5, 0x21, 0x00


	//----- nvinfo : EIATTR_KPARAM_INFO
	.align		4
.L_19:
        /*0068*/ 	.byte	0x04, 0x17
        /*006a*/ 	.short	(.L_21 - .L_20)
.L_20:
        /*006c*/ 	.word	0x00000000
        /*0070*/ 	.short	0x0002
        /*0072*/ 	.short	0x0008
        /*0074*/ 	.byte	0x00, 0xf0, 0x11, 0x00


	//----- nvinfo : EIATTR_KPARAM_INFO
	.align		4
.L_21:
        /*0078*/ 	.byte	0x04, 0x17
        /*007a*/ 	.short	(.L_23 - .L_22)
.L_22:
        /*007c*/ 	.word	0x00000000
        /*0080*/ 	.short	0x0001
        /*0082*/ 	.short	0x0004
        /*0084*/ 	.byte	0x00, 0xf0, 0x11, 0x00


	//----- nvinfo : EIATTR_KPARAM_INFO
	.align		4
.L_23:
        /*0088*/ 	.byte	0x04, 0x17
        /*008a*/ 	.short	(.L_25 - .L_24)
.L_24:
        /*008c*/ 	.word	0x00000000
        /*0090*/ 	.short	0x0000
        /*0092*/ 	.short	0x0000
        /*0094*/ 	.byte	0x00, 0xf0, 0x11, 0x00


	//----- nvinfo : EIATTR_SPARSE_MMA_MASK
	.align		4
.L_25:
        /*0098*/ 	.byte	0x03, 0x50
        /*009a*/ 	.short	0x0000


	//----- nvinfo : EIATTR_MAXREG_COUNT
	.align		4
        /*009c*/ 	.byte	0x03, 0x1b
        /*009e*/ 	.short	0x00ff


	//----- nvinfo : EIATTR_NUM_BARRIERS
	.align		4
        /*00a0*/ 	.byte	0x02, 0x4c
        /*00a2*/ 	.byte	0x01
	.zero		1


	//----- nvinfo : EIATTR_MERCURY_ISA_VERSION
	.align		4
        /*00a4*/ 	.byte	0x03, 0x5f
        /*00a6*/ 	.short	0x0101


	//----- nvinfo : EIATTR_VRC_CTA_INIT_COUNT
	.align		4
        /*00a8*/ 	.byte	0x02, 0x4a
	.zero		1
	.zero		1


	//----- nvinfo : EIATTR_EXIT_INSTR_OFFSETS
	.align		4
        /*00ac*/ 	.byte	0x04, 0x1c
        /*00ae*/ 	.short	(.L_27 - .L_26)


	//   ....[0]....
.L_26:
        /*00b0*/ 	.word	0x000007d0


	//----- nvinfo : EIATTR_CBANK_PARAM_SIZE
	.align		4
.L_27:
        /*00b4*/ 	.byte	0x03, 0x19
        /*00b6*/ 	.short	0x003c


	//----- nvinfo : EIATTR_PARAM_CBANK
	.align		4
        /*00b8*/ 	.byte	0x04, 0x0a
        /*00ba*/ 	.short	(.L_29 - .L_28)
	.align		4
.L_28:
        /*00bc*/ 	.word	index@(.nv.constant0._Z9kernel_v1ILi32EEviiiPKfiS1_iPfi)
        /*00c0*/ 	.short	0x0380
        /*00c2*/ 	.short	0x003c


	//----- nvinfo : EIATTR_SW_WAR
	.align		4
.L_29:
        /*00c4*/ 	.byte	0x04, 0x36
        /*00c6*/ 	.short	(.L_31 - .L_30)
.L_30:
        /*00c8*/ 	.word	0x00000008
.L_31:


//--------------------- .nv.callgraph             --------------------------
	.section	.nv.callgraph,"",@"SHT_CUDA_CALLGRAPH"
	.align	4
	.sectionentsize	8
	.align		4
        /*0000*/ 	.word	0x00000000
	.align		4
        /*0004*/ 	.word	0xffffffff
	.align		4
        /*0008*/ 	.word	0x00000000
	.align		4
        /*000c*/ 	.word	0xfffffffe
	.align		4
        /*0010*/ 	.word	0x00000000
	.align		4
        /*0014*/ 	.word	0xfffffffd
	.align		4
        /*0018*/ 	.word	0x00000000
	.align		4
        /*001c*/ 	.word	0xfffffffc


//--------------------- .text._Z9kernel_v1ILi32EEviiiPKfiS1_iPfi --------------------------
	.section	.text._Z9kernel_v1ILi32EEviiiPKfiS1_iPfi,"ax",@progbits
	.align	128
        .global         _Z9kernel_v1ILi32EEviiiPKfiS1_iPfi
        .type           _Z9kernel_v1ILi32EEviiiPKfiS1_iPfi,@function
        .size           _Z9kernel_v1ILi32EEviiiPKfiS1_iPfi,(.L_x_3 - _Z9kernel_v1ILi32EEviiiPKfiS1_iPfi)
        .other          _Z9kernel_v1ILi32EEviiiPKfiS1_iPfi,@"STO_CUDA_ENTRY STV_DEFAULT"
_Z9kernel_v1ILi32EEviiiPKfiS1_iPfi:
.text._Z9kernel_v1ILi32EEviiiPKfiS1_iPfi:
[----:B------:R-:W-:Y:S01]  /*0000*/  LDC R1, c[0x0][0x37c] ;  /* 0x0000df00ff017b82 */ /* 0x000fe20000000800 */
[----:B------:R-:W0:Y:S01]  /*0010*/  LDCU UR7, c[0x0][0x388] ;  /* 0x00007100ff0777ac */ /* 0x000e220008000800 */
[----:B------:R-:W1:Y:S01]  /*0020*/  S2R R0, SR_CTAID.Y ;  /* 0x0000000000007919 */ /* 0x000e620000002600 */
[----:B------:R-:W-:Y:S01]  /*0030*/  HFMA2 R23, -RZ, RZ, 0, 0 ;  /* 0x00000000ff177431 */ /* 0x000fe200000001ff */
[----:B------:R-:W2:Y:S01]  /*0040*/  LDCU.64 UR8, c[0x0][0x358] ;  /* 0x00006b00ff0877ac */ /* 0x000ea20008000a00 */
[----:B0-----:R-:W-:-:S09]  /*0050*/  UISETP.GE.AND UP0, UPT, UR7, 0x1, UPT ;  /* 0x000000010700788c */ /* 0x001fd2000bf06270 */
[----:B--2---:R-:W-:Y:S05]  /*0060*/  BRA.U !UP0, `(.L_x_0) ;  /* 0x0000000508b07547 */ /* 0x004fea000b800000 */
[----:B------:R-:W0:Y:S01]  /*0070*/  S2R R5, SR_TID.Y ;  /* 0x0000000000057919 */ /* 0x000e220000002200 */
[----:B------:R-:W2:Y:S01]  /*0080*/  S2UR UR6, SR_CgaCtaId ;  /* 0x00000000000679c3 */ /* 0x000ea20000008800 */
[----:B------:R-:W3:Y:S01]  /*0090*/  LDCU UR10, c[0x0][0x398] ;  /* 0x00007300ff0a77ac */ /* 0x000ee20008000800 */
[----:B------:R-:W-:Y:S01]  /*00a0*/  MOV R23, RZ ;  /* 0x000000ff00177202 */ /* 0x000fe20000000f00 */
[----:B------:R-:W4:Y:S01]  /*00b0*/  S2R R2, SR_CTAID.Y ;  /* 0x0000000000027919 */ /* 0x000f220000002600 */
[----:B------:R-:W-:Y:S01]  /*00c0*/  UMOV UR4, 0x400 ;  /* 0x0000040000047882 */ /* 0x000fe20000000000 */
[----:B------:R-:W5:Y:S03]  /*00d0*/  S2R R7, SR_TID.X ;  /* 0x0000000000077919 */ /* 0x000f660000002100 */
[----:B------:R-:W5:Y:S01]  /*00e0*/  LDC R3, c[0x0][0x3a8] ;  /* 0x0000ea00ff037b82 */ /* 0x000f620000000800 */
[----:B------:R-:W-:Y:S01]  /*00f0*/  UIADD3 UR5, UPT, UPT, UR4, 0x1000, URZ ;  /* 0x0000100004057890 */ /* 0x000fe2000fffe0ff */
[----:B------:R-:W1:Y:S06]  /*0100*/  S2R R9, SR_CTAID.X ;  /* 0x0000000000097919 */ /* 0x000e6c0000002500 */
[----:B------:R-:W1:Y:S08]  /*0110*/  LDC.64 R20, c[0x0][0x390] ;  /* 0x0000e400ff147b82 */ /* 0x000e700000000a00 */
[----:B------:R-:W1:Y:S01]  /*0120*/  LDC.64 R18, c[0x0][0x3a0] ;  /* 0x0000e800ff127b82 */ /* 0x000e620000000a00 */
[----:B--2---:R-:W-:-:S02]  /*0130*/  ULEA UR4, UR6, UR4, 0x18 ;  /* 0x0000000406047291 */ /* 0x004fc4000f8ec0ff */
[----:B------:R-:W-:-:S04]  /*0140*/  ULEA UR5, UR6, UR5, 0x18 ;  /* 0x0000000506057291 */ /* 0x000fc8000f8ec0ff */
[C---:B0-----:R-:W-:Y:S01]  /*0150*/  LEA R16, R5.reuse, UR4, 0x7 ;  /* 0x0000000405107c11 */ /* 0x041fe2000f8e38ff */
[----:B------:R-:W-:Y:S01]  /*0160*/  UMOV UR4, URZ ;  /* 0x000000ff00047c82 */ /* 0x000fe20008000000 */
[----:B----4-:R-:W-:Y:S01]  /*0170*/  LEA R2, R2, R5, 0x5 ;  /* 0x0000000502027211 */ /* 0x010fe200078e28ff */
[----:B-----5:R-:W-:Y:S01]  /*0180*/  IMAD R4, R5, R3, R7 ;  /* 0x0000000305047224 */ /* 0x020fe200078e0207 */
[----:B------:R-:W-:-:S03]  /*0190*/  LEA R6, R7, UR5, 0x2 ;  /* 0x0000000507067c11 */ /* 0x000fc6000f8e10ff */
[----:B---3--:R-:W-:Y:S01]  /*01a0*/  IMAD R2, R2, UR10, R7 ;  /* 0x0000000a02027c24 */ /* 0x008fe2000f8e0207 */
[----:B------:R-:W-:Y:S02]  /*01b0*/  LEA R7, R7, R16, 0x2 ;  /* 0x0000001007077211 */ /* 0x000fe400078e10ff */
[----:B-1----:R-:W-:Y:S02]  /*01c0*/  LEA R4, R9, R4, 0x5 ;  /* 0x0000000409047211 */ /* 0x002fe400078e28ff */
[----:B------:R-:W-:-:S07]  /*01d0*/  LEA R5, R5, R6, 0x7 ;  /* 0x0000000605057211 */ /* 0x000fce00078e38ff */
.L_x_1:
[----:B------:R-:W-:-:S04]  /*01e0*/  IMAD.WIDE R8, R2, 0x4, R20 ;  /* 0x0000000402087825 */ /* 0x000fc800078e0214 */
[----:B------:R-:W-:Y:S01]  /*01f0*/  IMAD.WIDE R26, R4, 0x4, R18 ;  /* 0x00000004041a7825 */ /* 0x000fe200078e0212 */
[----:B------:R-:W2:Y:S05]  /*0200*/  LDG.E R22, desc[UR8][R8.64] ;  /* 0x0000000808167981 */ /* 0x000eaa000c1e1900 */
[----:B------:R-:W3:Y:S01]  /*0210*/  LDG.E R26, desc[UR8][R26.64] ;  /* 0x000000081a1a7981 */ /* 0x000ee2000c1e1900 */
[----:B------:R-:W-:Y:S01]  /*0220*/  UIADD3 UR4, UPT, UPT, UR4, 0x20, URZ ;  /* 0x0000002004047890 */ /* 0x000fe2000fffe0ff */
[----:B------:R-:W-:Y:S02]  /*0230*/  IADD3 R2, PT, PT, R2, 0x20, RZ ;  /* 0x0000002002027810 */ /* 0x000fe40007ffe0ff */
[----:B------:R-:W-:Y:S01]  /*0240*/  LEA R4, R3, R4, 0x5 ;  /* 0x0000000403047211 */ /* 0x000fe200078e28ff */
[----:B------:R-:W-:Y:S01]  /*0250*/  UISETP.GE.AND UP0, UPT, UR4, UR7, UPT ;  /* 0x000000070400728c */ /* 0x000fe2000bf06270 */
[----:B--2---:R-:W-:Y:S04]  /*0260*/  STS [R7], R22 ;  /* 0x0000001607007388 */ /* 0x004fe80000000800 */
[----:B---3--:R-:W-:Y:S01]  /*0270*/  STS [R5], R26 ;  /* 0x0000001a05007388 */ /* 0x008fe20000000800 */
[----:B------:R-:W-:Y:S06]  /*0280*/  BAR.SYNC.DEFER_BLOCKING 0x0 ;  /* 0x0000000000007b1d */ /* 0x000fec0000010000 */
[----:B------:R-:W-:Y:S04]  /*0290*/  LDS R28, [R6] ;  /* 0x00000000061c7984 */ /* 0x000fe80000000800 */
[----:B------:R-:W0:Y:S04]  /*02a0*/  LDS.128 R12, [R16] ;  /* 0x00000000100c7984 */ /* 0x000e280000000c00 */
[----:B------:R-:W1:Y:S04]  /*02b0*/  LDS R29, [R6+0x80] ;  /* 0x00008000061d7984 */ /* 0x000e680000000800 */
[----:B------:R-:W2:Y:S04]  /*02c0*/  LDS R25, [R6+0x100] ;  /* 0x0001000006197984 */ /* 0x000ea80000000800 */
[----:B------:R-:W3:Y:S04]  /*02d0*/  LDS R24, [R6+0x180] ;  /* 0x0001800006187984 */ /* 0x000ee80000000800 */
[----:B------:R-:W-:Y:S04]  /*02e0*/  LDS R17, [R6+0x200] ;  /* 0x0002000006117984 */ /* 0x000fe80000000800 */
[----:B------:R-:W4:Y:S04]  /*02f0*/  LDS.128 R8, [R16+0x10] ;  /* 0x0000100010087984 */ /* 0x000f280000000c00 */
[----:B------:R-:W5:Y:S04]  /*0300*/  LDS R22, [R6+0x280] ;  /* 0x0002800006167984 */ /* 0x000f680000000800 */
[----:B------:R-:W-:Y:S01]  /*0310*/  LDS R26, [R6+0x380] ;  /* 0x00038000061a7984 */ /* 0x000fe20000000800 */
[----:B0-----:R-:W-:-:S03]  /*0320*/  FFMA R12, R12, R28, R23 ;  /* 0x0000001c0c0c7223 */ /* 0x001fc60000000017 */
[----:B------:R-:W0:Y:S01]  /*0330*/  LDS R23, [R6+0x300] ;  /* 0x0003000006177984 */ /* 0x000e220000000800 */
[----:B-1----:R-:W-:-:S03]  /*0340*/  FFMA R12, R29, R13, R12 ;  /* 0x0000000d1d0c7223 */ /* 0x002fc6000000000c */
[----:B------:R-:W-:Y:S01]  /*0350*/  LDS R28, [R6+0x580] ;  /* 0x00058000061c7984 */ /* 0x000fe20000000800 */
[----:B--2---:R-:W-:-:S04]  /*0360*/  FFMA R25, R25, R14, R12 ;  /* 0x0000000e19197223 */ /* 0x004fc8000000000c */
[----:B---3--:R-:W-:Y:S02]  /*0370*/  FFMA R27, R24, R15, R25 ;  /* 0x0000000f181b7223 */ /* 0x008fe40000000019 */
[----:B------:R-:W-:Y:S04]  /*0380*/  LDS R25, [R6+0x400] ;  /* 0x0004000006197984 */ /* 0x000fe80000000800 */
[----:B------:R-:W1:Y:S01]  /*0390*/  LDS.128 R12, [R16+0x20] ;  /* 0x00002000100c7984 */ /* 0x000e620000000c00 */
[----:B----4-:R-:W-:-:S03]  /*03a0*/  FFMA R17, R8, R17, R27 ;  /* 0x0000001108117223 */ /* 0x010fc6000000001b */
[----:B------:R-:W2:Y:S01]  /*03b0*/  LDS R24, [R6+0x480] ;  /* 0x0004800006187984 */ /* 0x000ea20000000800 */
[----:B-----5:R-:W-:-:S03]  /*03c0*/  FFMA R22, R22, R9, R17 ;  /* 0x0000000916167223 */ /* 0x020fc60000000011 */
[----:B------:R-:W3:Y:S01]  /*03d0*/  LDS R17, [R6+0x500] ;  /* 0x0005000006117984 */ /* 0x000ee20000000800 */
[----:B0-----:R-:W-:-:S03]  /*03e0*/  FFMA R23, R23, R10, R22 ;  /* 0x0000000a17177223 */ /* 0x001fc60000000016 */
[----:B------:R-:W-:Y:S01]  /*03f0*/  LDS R22, [R6+0x680] ;  /* 0x0006800006167984 */ /* 0x000fe20000000800 */
[----:B------:R-:W-:-:S03]  /*0400*/  FFMA R27, R26, R11, R23 ;  /* 0x0000000b1a1b7223 */ /* 0x000fc60000000017 */
[----:B------:R-:W-:Y:S04]  /*0410*/  LDS R23, [R6+0x600] ;  /* 0x0006000006177984 */ /* 0x000fe80000000800 */
[----:B------:R-:W0:Y:S04]  /*0420*/  LDS.128 R8, [R16+0x30] ;  /* 0x0000300010087984 */ /* 0x000e280000000c00 */
[----:B------:R-:W-:Y:S01]  /*0430*/  LDS R26, [R6+0x780] ;  /* 0x00078000061a7984 */ /* 0x000fe20000000800 */
[----:B-1----:R-:W-:-:S04]  /*0440*/  FFMA R25, R12, R25, R27 ;  /* 0x000000190c197223 */ /* 0x002fc8000000001b */
[----:B--2---:R-:W-:Y:S02]  /*0450*/  FFMA R24, R24, R13, R25 ;  /* 0x0000000d18187223 */ /* 0x004fe40000000019 */
[----:B------:R-:W1:Y:S02]  /*0460*/  LDS R25, [R6+0x700] ;  /* 0x0007000006197984 */ /* 0x000e640000000800 */
[----:B---3--:R-:W-:Y:S02]  /*0470*/  FFMA R17, R17, R14, R24 ;  /* 0x0000000e11117223 */ /* 0x008fe40000000018 */
[----:B------:R-:W-:Y:S02]  /*0480*/  LDS R24, [R6+0x880] ;  /* 0x0008800006187984 */ /* 0x000fe40000000800 */
[----:B------:R-:W-:Y:S02]  /*0490*/  FFMA R27, R28, R15, R17 ;  /* 0x0000000f1c1b7223 */ /* 0x000fe40000000011 */
[----:B------:R-:W-:Y:S04]  /*04a0*/  LDS R17, [R6+0x800] ;  /* 0x0008000006117984 */ /* 0x000fe80000000800 */
[----:B------:R-:W2:Y:S04]  /*04b0*/  LDS.128 R12, [R16+0x40] ;  /* 0x00004000100c7984 */ /* 0x000ea80000000c00 */
[----:B------:R-:W-:Y:S01]  /*04c0*/  LDS R28, [R6+0x980] ;  /* 0x00098000061c7984 */ /* 0x000fe20000000800 */
[----:B0-----:R-:W-:-:S03]  /*04d0*/  FFMA R23, R8, R23, R27 ;  /* 0x0000001708177223 */ /* 0x001fc6000000001b */
[----:B------:R-:W0:Y:S01]  /*04e0*/  LDS R27, [R6+0x900] ;  /* 0x00090000061b7984 */ /* 0x000e220000000800 */
[----:B------:R-:W-:-:S03]  /*04f0*/  FFMA R22, R22, R9, R23 ;  /* 0x0000000916167223 */ /* 0x000fc60000000017 */
[----:B------:R-:W-:Y:S01]  /*0500*/  LDS R23, [R6+0xa00] ;  /* 0x000a000006177984 */ /* 0x000fe20000000800 */
[----:B-1----:R-:W-:-:S03]  /*0510*/  FFMA R25, R25, R10, R22 ;  /* 0x0000000a19197223 */ /* 0x002fc60000000016 */
[----:B------:R-:W-:Y:S01]  /*0520*/  LDS R22, [R6+0xa80] ;  /* 0x000a800006167984 */ /* 0x000fe20000000800 */
[----:B------:R-:W-:-:S03]  /*0530*/  FFMA R25, R26, R11, R25 ;  /* 0x0000000b1a197223 */ /* 0x000fc60000000019 */
[----:B------:R-:W1:Y:S04]  /*0540*/  LDS.128 R8, [R16+0x50] ;  /* 0x0000500010087984 */ /* 0x000e680000000c00 */
[----:B------:R-:W-:Y:S01]  /*0550*/  LDS R26, [R6+0xb80] ;  /* 0x000b8000061a7984 */ /* 0x000fe20000000800 */
[----:B--2---:R-:W-:-:S03]  /*0560*/  FFMA R17, R12, R17, R25 ;  /* 0x000000110c117223 */ /* 0x004fc60000000019 */
[----:B------:R-:W-:Y:S01]  /*0570*/  LDS R25, [R6+0xc00] ;  /* 0x000c000006197984 */ /* 0x000fe20000000800 */
[----:B------:R-:W-:-:S03]  /*0580*/  FFMA R24, R24, R13, R17 ;  /* 0x0000000d18187223 */ /* 0x000fc60000000011 */
[----:B------:R-:W2:Y:S01]  /*0590*/  LDS R17, [R6+0xb00] ;  /* 0x000b000006117984 */ /* 0x000ea20000000800 */
[----:B0-----:R-:W-:-:S03]  /*05a0*/  FFMA R27, R27, R14, R24 ;  /* 0x0000000e1b1b7223 */ /* 0x001fc60000000018 */
[----:B------:R-:W-:Y:S01]  /*05b0*/  LDS R24, [R6+0xc80] ;  /* 0x000c800006187984 */ /* 0x000fe20000000800 */
[----:B------:R-:W-:-:S03]  /*05c0*/  FFMA R27, R28, R15, R27 ;  /* 0x0000000f1c1b7223 */ /* 0x000fc6000000001b */
[----:B------:R-:W0:Y:S04]  /*05d0*/  LDS.128 R12, [R16+0x60] ;  /* 0x00006000100c7984 */ /* 0x000e280000000c00 */
[----:B------:R-:W-:Y:S01]  /*05e0*/  LDS R28, [R6+0xf00] ;  /* 0x000f0000061c7984 */ /* 0x000fe20000000800 */
[----:B-1----:R-:W-:-:S04]  /*05f0*/  FFMA R23, R8, R23, R27 ;  /* 0x0000001708177223 */ /* 0x002fc8000000001b */
[----:B------:R-:W-:Y:S02]  /*0600*/  FFMA R22, R22, R9, R23 ;  /* 0x0000000916167223 */ /* 0x000fe40000000017 */
[----:B------:R-:W1:Y:S02]  /*0610*/  LDS R23, [R6+0xd00] ;  /* 0x000d000006177984 */ /* 0x000e640000000800 */
[----:B--2---:R-:W-:Y:S02]  /*0620*/  FFMA R17, R17, R10, R22 ;  /* 0x0000000a11117223 */ /* 0x004fe40000000016 */
[----:B------:R-:W2:Y:S02]  /*0630*/  LDS R22, [R6+0xd80] ;  /* 0x000d800006167984 */ /* 0x000ea40000000800 */
[----:B------:R-:W-:Y:S02]  /*0640*/  FFMA R27, R26, R11, R17 ;  /* 0x0000000b1a1b7223 */ /* 0x000fe40000000011 */
[----:B------:R-:W-:Y:S04]  /*0650*/  LDS R17, [R6+0xe00] ;  /* 0x000e000006117984 */ /* 0x000fe80000000800 */
[----:B------:R-:W3:Y:S01]  /*0660*/  LDS.128 R8, [R16+0x70] ;  /* 0x0000700010087984 */ /* 0x000ee20000000c00 */
[----:B0-----:R-:W-:-:S03]  /*0670*/  FFMA R25, R12, R25, R27 ;  /* 0x000000190c197223 */ /* 0x001fc6000000001b */
[----:B------:R-:W0:Y:S01]  /*0680*/  LDS R12, [R6+0xe80] ;  /* 0x000e8000060c7984 */ /* 0x000e220000000800 */
[----:B------:R-:W-:-:S03]  /*0690*/  FFMA R26, R24, R13, R25 ;  /* 0x0000000d181a7223 */ /* 0x000fc60000000019 */
[----:B------:R-:W4:Y:S01]  /*06a0*/  LDS R24, [R6+0xf80] ;  /* 0x000f800006187984 */ /* 0x000f220000000800 */
[----:B-1----:R-:W-:-:S04]  /*06b0*/  FFMA R23, R23, R14, R26 ;  /* 0x0000000e17177223 */ /* 0x002fc8000000001a */
[----:B--2---:R-:W-:-:S04]  /*06c0*/  FFMA R15, R22, R15, R23 ;  /* 0x0000000f160f7223 */ /* 0x004fc80000000017 */
[----:B---3--:R-:W-:-:S04]  /*06d0*/  FFMA R15, R8, R17, R15 ;  /* 0x00000011080f7223 */ /* 0x008fc8000000000f */
[----:B0-----:R-:W-:-:S04]  /*06e0*/  FFMA R9, R12, R9, R15 ;  /* 0x000000090c097223 */ /* 0x001fc8000000000f */
[----:B------:R-:W-:-:S04]  /*06f0*/  FFMA R9, R28, R10, R9 ;  /* 0x0000000a1c097223 */ /* 0x000fc80000000009 */
[----:B----4-:R-:W-:Y:S01]  /*0700*/  FFMA R23, R24, R11, R9 ;  /* 0x0000000b18177223 */ /* 0x010fe20000000009 */
[----:B------:R-:W-:Y:S06]  /*0710*/  BAR.SYNC.DEFER_BLOCKING 0x0 ;  /* 0x0000000000007b1d */ /* 0x000fec0000010000 */
[----:B------:R-:W-:Y:S05]  /*0720*/  BRA.U !UP0, `(.L_x_1) ;  /* 0xfffffff908ac7547 */ /* 0x000fea000b83ffff */
.L_x_0:
[----:B------:R-:W1:Y:S01]  /*0730*/  S2R R5, SR_TID.Y ;  /* 0x0000000000057919 */ /* 0x000e620000002200 */
[----:B------:R-:W0:Y:S01]  /*0740*/  LDC.64 R2, c[0x0][0x3b0] ;  /* 0x0000ec00ff027b82 */ /* 0x000e220000000a00 */
[----:B------:R-:W2:Y:S01]  /*0750*/  LDCU UR4, c[0x0][0x3b8] ;  /* 0x00007700ff0477ac */ /* 0x000ea20008000800 */
[----:B------:R-:W3:Y:S01]  /*0760*/  S2R R4, SR_CTAID.X ;  /* 0x0000000000047919 */ /* 0x000ee20000002500 */
[----:B------:R-:W3:Y:S01]  /*0770*/  S2R R7, SR_TID.X ;  /* 0x0000000000077919 */ /* 0x000ee20000002100 */
[----:B-1----:R-:W-:Y:S02]  /*0780*/  LEA R5, R0, R5, 0x5 ;  /* 0x0000000500057211 */ /* 0x002fe400078e28ff */
[----:B---3--:R-:W-:-:S05]  /*0790*/  LEA R0, R4, R7, 0x5 ;  /* 0x0000000704007211 */ /* 0x008fca00078e28ff */
[----:B--2---:R-:W-:-:S04]  /*07a0*/  IMAD R5, R5, UR4, R0 ;  /* 0x0000000405057c24 */ /* 0x004fc8000f8e0200 */
[----:B0-----:R-:W-:-:S05]  /*07b0*/  IMAD.WIDE R2, R5, 0x4, R2 ;  /* 0x0000000405027825 */ /* 0x001fca00078e0202 */
[----:B------:R-:W-:Y:S01]  /*07c0*/  STG.E desc[UR8][R2.64], R23 ;  /* 0x0000001702007986 */ /* 0x000fe2000c101908 */
[----:B------:R-:W-:Y:S05]  /*07d0*/  EXIT ;  /* 0x000000000000794d */ /* 0x000fea0003800000 */
.L_x_2:
[----:B------:R-:W-:-:S00]  /*07e0*/  BRA `(.L_x_2) ;  /* 0xfffffffc00fc7947 */ /* 0x000fc0000383ffff */
[----:B------:R-:W-:-:S00]  /*07f0*/  NOP ;  /* 0x0000000000007918 */ /* 0x000fc00000000000 */
        /* <DEDUP_REMOVED lines=8> */
.L_x_3:


//--------------------- .nv.shared._Z9kernel_v1ILi32EEviiiPKfiS1_iPfi --------------------------
	.section	.nv.shared._Z9kernel_v1ILi32EEviiiPKfiS1_iPfi,"aw",@nobits
	.sectionflags	@""
	.align	4
.nv.shared._Z9kernel_v1ILi32EEviiiPKfiS1_iPfi:
	.zero		9216


//--------------------- .nv.shared.reserved.0     --------------------------
	.section	.nv.shared.reserved.0,"aw",@nobits
	.weak		__nv_reservedSMEM_offset_0_alias
	.size		__nv_reservedSMEM_offset_0_alias, 0, 64
	.other		__nv_reservedSMEM_offset_0_alias,@"STO_CUDA_RESERVED_SHARED STV_DEFAULT"
__nv_reservedSMEM_offset_0_alias:
	.zero		0
	.zero		64


//--------------------- .nv.constant0._Z9kernel_v1ILi32EEviiiPKfiS1_iPfi --------------------------
	.section	.nv.constant0._Z9kernel_v1ILi32EEviiiPKfiS1_iPfi,"a",@progbits
	.sectionflags	@""
	.align	4
.nv.constant0._Z9kernel_v1ILi32EEviiiPKfiS1_iPfi:
	.zero		956


//--------------------- SYMBOLS --------------------------

	.type		.nv.reservedSmem.offset0,@object
	.size		.nv.reservedSmem.offset0,0x4
	.type		.nv.reservedSmem.cap,@object
	.size		.nv.reservedSmem.cap,0x4
